//
// Generated by NVIDIA NVVM Compiler
//
// Compiler Build ID: CL-36424714
// Cuda compilation tools, release 13.0, V13.0.88
// Based on NVVM 20.0.0
//

.version 9.0
.target sm_100
.address_size 64

	// .globl	_Z13sequence_readRxPiii
.extern .shared .align 16 .b8 shared_array[];

.visible .entry _Z13sequence_readRxPiii(
	.param .u64 .ptr .align 1 _Z13sequence_readRxPiii_param_0,
	.param .u64 .ptr .align 1 _Z13sequence_readRxPiii_param_1,
	.param .u32 _Z13sequence_readRxPiii_param_2,
	.param .u32 _Z13sequence_readRxPiii_param_3
)
{
	.reg .pred 	%p<10>;
	.reg .b32 	%r<69>;
	.reg .b64 	%rd<21>;

	ld.param.u64 	%rd8, [_Z13sequence_readRxPiii_param_0];
	ld.param.u64 	%rd9, [_Z13sequence_readRxPiii_param_1];
	ld.param.u32 	%r21, [_Z13sequence_readRxPiii_param_2];
	cvta.to.global.u64 	%rd1, %rd9;
	setp.lt.s32 	%p1, %r21, 1;
	@%p1 bra 	$L__BB0_13;
	and.b32  	%r1, %r21, 15;
	setp.lt.u32 	%p2, %r21, 16;
	mov.b32 	%r65, 0;
	@%p2 bra 	$L__BB0_4;
	and.b32  	%r65, %r21, 2147483632;
	neg.s32 	%r63, %r65;
	mov.u32 	%r24, shared_array;
	add.s32 	%r62, %r24, 32;
	add.s64 	%rd19, %rd1, 32;
$L__BB0_3:
	.pragma "nounroll";
	ld.global.u32 	%r25, [%rd19+-32];
	ld.global.u32 	%r26, [%rd19+-28];
	ld.global.u32 	%r27, [%rd19+-24];
	ld.global.u32 	%r28, [%rd19+-20];
	st.shared.v4.u32 	[%r62+-32], {%r25, %r26, %r27, %r28};
	ld.global.u32 	%r29, [%rd19+-16];
	ld.global.u32 	%r30, [%rd19+-12];
	ld.global.u32 	%r31, [%rd19+-8];
	ld.global.u32 	%r32, [%rd19+-4];
	st.shared.v4.u32 	[%r62+-16], {%r29, %r30, %r31, %r32};
	ld.global.u32 	%r33, [%rd19];
	ld.global.u32 	%r34, [%rd19+4];
	ld.global.u32 	%r35, [%rd19+8];
	ld.global.u32 	%r36, [%rd19+12];
	st.shared.v4.u32 	[%r62], {%r33, %r34, %r35, %r36};
	ld.global.u32 	%r37, [%rd19+16];
	ld.global.u32 	%r38, [%rd19+20];
	ld.global.u32 	%r39, [%rd19+24];
	ld.global.u32 	%r40, [%rd19+28];
	st.shared.v4.u32 	[%r62+16], {%r37, %r38, %r39, %r40};
	add.s32 	%r63, %r63, 16;
	add.s64 	%rd19, %rd19, 64;
	add.s32 	%r62, %r62, 64;
	setp.ne.s32 	%p3, %r63, 0;
	@%p3 bra 	$L__BB0_3;
$L__BB0_4:
	setp.eq.s32 	%p4, %r1, 0;
	@%p4 bra 	$L__BB0_13;
	and.b32  	%r9, %r21, 7;
	setp.lt.u32 	%p5, %r1, 8;
	@%p5 bra 	$L__BB0_7;
	mul.wide.u32 	%rd10, %r65, 4;
	add.s64 	%rd11, %rd1, %rd10;
	ld.global.u32 	%r41, [%rd11];
	shl.b32 	%r42, %r65, 2;
	mov.u32 	%r43, shared_array;
	add.s32 	%r44, %r43, %r42;
	st.shared.u32 	[%r44], %r41;
	ld.global.u32 	%r45, [%rd11+4];
	st.shared.u32 	[%r44+4], %r45;
	ld.global.u32 	%r46, [%rd11+8];
	st.shared.u32 	[%r44+8], %r46;
	ld.global.u32 	%r47, [%rd11+12];
	st.shared.u32 	[%r44+12], %r47;
	ld.global.u32 	%r48, [%rd11+16];
	st.shared.u32 	[%r44+16], %r48;
	ld.global.u32 	%r49, [%rd11+20];
	st.shared.u32 	[%r44+20], %r49;
	ld.global.u32 	%r50, [%rd11+24];
	st.shared.u32 	[%r44+24], %r50;
	ld.global.u32 	%r51, [%rd11+28];
	st.shared.u32 	[%r44+28], %r51;
	add.s32 	%r65, %r65, 8;
$L__BB0_7:
	setp.eq.s32 	%p6, %r9, 0;
	@%p6 bra 	$L__BB0_13;
	and.b32  	%r12, %r21, 3;
	setp.lt.u32 	%p7, %r9, 4;
	@%p7 bra 	$L__BB0_10;
	mul.wide.u32 	%rd12, %r65, 4;
	add.s64 	%rd13, %rd1, %rd12;
	ld.global.u32 	%r52, [%rd13];
	shl.b32 	%r53, %r65, 2;
	mov.u32 	%r54, shared_array;
	add.s32 	%r55, %r54, %r53;
	st.shared.u32 	[%r55], %r52;
	ld.global.u32 	%r56, [%rd13+4];
	st.shared.u32 	[%r55+4], %r56;
	ld.global.u32 	%r57, [%rd13+8];
	st.shared.u32 	[%r55+8], %r57;
	ld.global.u32 	%r58, [%rd13+12];
	st.shared.u32 	[%r55+12], %r58;
	add.s32 	%r65, %r65, 4;
$L__BB0_10:
	setp.eq.s32 	%p8, %r12, 0;
	@%p8 bra 	$L__BB0_13;
	shl.b32 	%r59, %r65, 2;
	mov.u32 	%r60, shared_array;
	add.s32 	%r68, %r60, %r59;
	mul.wide.u32 	%rd14, %r65, 4;
	add.s64 	%rd20, %rd1, %rd14;
	neg.s32 	%r67, %r12;
$L__BB0_12:
	.pragma "nounroll";
	ld.global.u32 	%r61, [%rd20];
	st.shared.u32 	[%r68], %r61;
	add.s32 	%r68, %r68, 4;
	add.s64 	%rd20, %rd20, 4;
	add.s32 	%r67, %r67, 1;
	setp.ne.s32 	%p9, %r67, 0;
	@%p9 bra 	$L__BB0_12;
$L__BB0_13:
	// begin inline asm
	mov.u64 	%rd15, %clock64;
	// end inline asm
	cvta.to.global.u64 	%rd17, %rd8;
	// begin inline asm
	mov.u64 	%rd16, %clock64;
	// end inline asm
	sub.s64 	%rd18, %rd16, %rd15;
	st.global.u64 	[%rd17], %rd18;
	ret;

}


// ===== COMPILED SASS (sm_100) =====

	.target	sm_100

	.elftype	@"ET_EXEC"


//--------------------- .note.nv.tkinfo           --------------------------
	.section	.note.nv.tkinfo,"",@"SHT_NOTE"
	.sectionflags	@"SHF_NOTE_NV_TKINFO"
	.tkinfo
        /*0018*/ 	.word	0x00000002
        /*0030*/ 	.string	""
        /*0030*/ 	.string	"ptxas"
        /*0030*/ 	.string	"Cuda compilation tools, release 13.0, V13.0.88"
        /*0030*/ 	.string	"Build cuda_13.0.r13.0/compiler.36424714_0"
        /*0030*/ 	.string	"-arch sm_100 -m 64 "



//--------------------- .note.nv.cuinfo           --------------------------
	.section	.note.nv.cuinfo,"",@"SHT_NOTE"
	.sectionflags	@"SHF_NOTE_NV_CUINFO"
        /*0018*/ 	.short	0x0002
        /*001a*/ 	.short	0x0064
        /*001c*/ 	.short	0x0082
	.zero		2


//--------------------- .nv.info                  --------------------------
	.section	.nv.info,"",@"SHT_CUDA_INFO"
	.align	4


	//----- nvinfo : EIATTR_REGCOUNT
	.align		4
        /*0000*/ 	.byte	0x04, 0x2f
        /*0002*/ 	.short	(.L_1 - .L_0)
	.align		4
.L_0:
        /*0004*/ 	.word	index@(_Z13sequence_readRxPiii)
        /*0008*/ 	.word	0x00000018


	//----- nvinfo : EIATTR_FRAME_SIZE
	.align		4
.L_1:
        /*000c*/ 	.byte	0x04, 0x11
        /*000e*/ 	.short	(.L_3 - .L_2)
	.align		4
.L_2:
        /*0010*/ 	.word	index@(_Z13sequence_readRxPiii)
        /*0014*/ 	.word	0x00000000


	//----- nvinfo : EIATTR_MIN_STACK_SIZE
	.align		4
.L_3:
        /*0018*/ 	.byte	0x04, 0x12
        /*001a*/ 	.short	(.L_5 - .L_4)
	.align		4
.L_4:
        /*001c*/ 	.word	index@(_Z13sequence_readRxPiii)
        /*0020*/ 	.word	0x00000000
.L_5:


//--------------------- .nv.compat                --------------------------
	.section	.nv.compat,"",@"SHT_CUDA_COMPAT_INFO"
	.align	4
        /*0000*/ 	.byte	0x02, 0x09, 0x00, 0x00, 0x02, 0x02, 0x01, 0x00, 0x02, 0x05, 0x05, 0x00, 0x03, 0x07, 0x01, 0x01
        /*0010*/ 	.byte	0x02, 0x03, 0x00, 0x00, 0x02, 0x06, 0x01, 0x00, 0x04, 0x0b, 0x08, 0x00, 0x09, 0x00, 0x00, 0x00
        /*0020*/ 	.byte	0x00, 0x00, 0x00, 0x00


//--------------------- .nv.info._Z13sequence_readRxPiii --------------------------
	.section	.nv.info._Z13sequence_readRxPiii,"",@"SHT_CUDA_INFO"
	.sectionflags	@""
	.align	4


	//----- nvinfo : EIATTR_CUDA_API_VERSION
	.align		4
        /*0000*/ 	.byte	0x04, 0x37
        /*0002*/ 	.short	(.L_7 - .L_6)
.L_6:
        /*0004*/ 	.word	0x00000082


	//----- nvinfo : EIATTR_KPARAM_INFO
	.align		4
.L_7:
        /*0008*/ 	.byte	0x04, 0x17
        /*000a*/ 	.short	(.L_9 - .L_8)
.L_8:
        /*000c*/ 	.word	0x00000000
        /*0010*/ 	.short	0x0003
        /*0012*/ 	.short	0x0014
        /*0014*/ 	.byte	0x00, 0xf0, 0x11, 0x00


	//----- nvinfo : EIATTR_KPARAM_INFO
	.align		4
.L_9:
        /*0018*/ 	.byte	0x04, 0x17
        /*001a*/ 	.short	(.L_11 - .L_10)
.L_10:
        /*001c*/ 	.word	0x00000000
        /*0020*/ 	.short	0x0002
        /*0022*/ 	.short	0x0010
        /*0024*/ 	.byte	0x00, 0xf0, 0x11, 0x00


	//----- nvinfo : EIATTR_KPARAM_INFO
	.align		4
.L_11:
        /*0028*/ 	.byte	0x04, 0x17
        /*002a*/ 	.short	(.L_13 - .L_12)
.L_12:
        /*002c*/ 	.word	0x00000000
        /*0030*/ 	.short	0x0001
        /*0032*/ 	.short	0x0008
        /*0034*/ 	.byte	0x00, 0xf5, 0x21, 0x00


	//----- nvinfo : EIATTR_KPARAM_INFO
	.align		4
.L_13:
        /*0038*/ 	.byte	0x04, 0x17
        /*003a*/ 	.short	(.L_15 - .L_14)
.L_14:
        /*003c*/ 	.word	0x00000000
        /*0040*/ 	.short	0x0000
        /*0042*/ 	.short	0x0000
        /*0044*/ 	.byte	0x00, 0xf5, 0x21, 0x00


	//----- nvinfo : EIATTR_SPARSE_MMA_MASK
	.align		4
.L_15:
        /*0048*/ 	.byte	0x03, 0x50
        /*004a*/ 	.short	0x0000


	//----- nvinfo : EIATTR_MAXREG_COUNT
	.align		4
        /*004c*/ 	.byte	0x03, 0x1b
        /*004e*/ 	.short	0x00ff


	//----- nvinfo : EIATTR_MERCURY_ISA_VERSION
	.align		4
        /*0050*/ 	.byte	0x03, 0x5f
        /*0052*/ 	.short	0x0101


	//----- nvinfo : EIATTR_VRC_CTA_INIT_COUNT
	.align		4
        /*0054*/ 	.byte	0x02, 0x4a
	.zero		1
	.zero		1


	//----- nvinfo : EIATTR_EXIT_INSTR_OFFSETS
	.align		4
        /*0058*/ 	.byte	0x04, 0x1c
        /*005a*/ 	.short	(.L_17 - .L_16)


	//   ....[0]....
.L_16:
        /*005c*/ 	.word	0x00000710


	//----- nvinfo : EIATTR_CBANK_PARAM_SIZE
	.align		4
.L_17:
        /*0060*/ 	.byte	0x03, 0x19
        /*0062*/ 	.short	0x0018


	//----- nvinfo : EIATTR_PARAM_CBANK
	.align		4
        /*0064*/ 	.byte	0x04, 0x0a
        /*0066*/ 	.short	(.L_19 - .L_18)
	.align		4
.L_18:
        /*0068*/ 	.word	index@(.nv.constant0._Z13sequence_readRxPiii)
        /*006c*/ 	.short	0x0380
        /*006e*/ 	.short	0x0018


	//----- nvinfo : EIATTR_SW_WAR
	.align		4
.L_19:
        /*0070*/ 	.byte	0x04, 0x36
        /*0072*/ 	.short	(.L_21 - .L_20)
.L_20:
        /*0074*/ 	.word	0x00000008
.L_21:


//--------------------- .nv.callgraph             --------------------------
	.section	.nv.callgraph,"",@"SHT_CUDA_CALLGRAPH"
	.align	4
	.sectionentsize	8
	.align		4
        /*0000*/ 	.word	0x00000000
	.align		4
        /*0004*/ 	.word	0xffffffff
	.align		4
        /*0008*/ 	.word	0x00000000
	.align		4
        /*000c*/ 	.word	0xfffffffe
	.align		4
        /*0010*/ 	.word	0x00000000
	.align		4
        /*0014*/ 	.word	0xfffffffd
	.align		4
        /*0018*/ 	.word	0x00000000
	.align		4
        /*001c*/ 	.word	0xfffffffc


//--------------------- .text._Z13sequence_readRxPiii --------------------------
	.section	.text._Z13sequence_readRxPiii,"ax",@progbits
	.align	128
        .global         _Z13sequence_readRxPiii
        .type           _Z13sequence_readRxPiii,@function
        .size           _Z13sequence_readRxPiii,(.L_x_7 - _Z13sequence_readRxPiii)
        .other          _Z13sequence_readRxPiii,@"STO_CUDA_ENTRY STV_DEFAULT"
_Z13sequence_readRxPiii:
.text._Z13sequence_readRxPiii:
[----:B------:R-:W-:Y:S01]  /*0000*/  LDC R1, c[0x0][0x37c] ;  /* 0x0000df00ff017b82 */ /* 0x000fe20000000800 */
[----:B------:R-:W0:Y:S01]  /*0010*/  LDCU UR7, c[0x0][0x390] ;  /* 0x00007200ff0777ac */ /* 0x000e220008000800 */
[----:B------:R-:W1:Y:S01]  /*0020*/  LDCU.64 UR12, c[0x0][0x358] ;  /* 0x00006b00ff0c77ac */ /* 0x000e620008000a00 */
[----:B0-----:R-:W-:-:S09]  /*0030*/  UISETP.GE.AND UP0, UPT, UR7, 0x1, UPT ;  /* 0x000000010700788c */ /* 0x001fd2000bf06270 */
[----:B-1----:R-:W-:Y:S05]  /*0040*/  BRA.U !UP0, `(.L_x_0) ;  /* 0x0000000508987547 */ /* 0x002fea000b800000 */
[----:B------:R-:W-:Y:S01]  /*0050*/  UISETP.GE.U32.AND UP1, UPT, UR7, 0x10, UPT ;  /* 0x000000100700788c */ /* 0x000fe2000bf26070 */
[----:B------:R-:W-:Y:S01]  /*0060*/  IMAD.MOV.U32 R0, RZ, RZ, RZ ;  /* 0x000000ffff007224 */ /* 0x000fe200078e00ff */
[----:B------:R-:W-:-:S04]  /*0070*/  ULOP3.LUT UR10, UR7, 0xf, URZ, 0xc0, !UPT ;  /* 0x0000000f070a7892 */ /* 0x000fc8000f8ec0ff */
[----:B------:R-:W-:-:S03]  /*0080*/  UISETP.NE.AND UP0, UPT, UR10, URZ, UPT ;  /* 0x000000ff0a00728c */ /* 0x000fc6000bf05270 */
[----:B------:R-:W-:Y:S08]  /*0090*/  BRA.U !UP1, `(.L_x_1) ;  /* 0x0000000109a07547 */ /* 0x000ff0000b800000 */
[----:B------:R-:W0:Y:S01]  /*00a0*/  S2UR UR5, SR_CgaCtaId ;  /* 0x00000000000579c3 */ /* 0x000e220000008800 */
[----:B------:R-:W1:Y:S01]  /*00b0*/  LDCU.64 UR8, c[0x0][0x388] ;  /* 0x00007100ff0877ac */ /* 0x000e620008000a00 */
[----:B------:R-:W-:Y:S01]  /*00c0*/  UMOV UR4, 0x400 ;  /* 0x0000040000047882 */ /* 0x000fe20000000000 */
[----:B------:R-:W-:-:S06]  /*00d0*/  ULOP3.LUT UR11, UR7, 0x7ffffff0, URZ, 0xc0, !UPT ;  /* 0x7ffffff0070b7892 */ /* 0x000fcc000f8ec0ff */
[----:B------:R-:W-:Y:S01]  /*00e0*/  IMAD.U32 R0, RZ, RZ, UR11 ;  /* 0x0000000bff007e24 */ /* 0x000fe2000f8e00ff */
[----:B-1----:R-:W-:Y:S02]  /*00f0*/  UIADD3 UR6, UP1, UPT, UR8, 0x20, URZ ;  /* 0x0000002008067890 */ /* 0x002fe4000ff3e0ff */
[----:B------:R-:W-:Y:S02]  /*0100*/  UIADD3 UR8, UPT, UPT, -UR11, URZ, URZ ;  /* 0x000000ff0b087290 */ /* 0x000fe4000fffe1ff */
[----:B0-----:R-:W-:Y:S02]  /*0110*/  ULEA UR4, UR5, UR4, 0x18 ;  /* 0x0000000405047291 */ /* 0x001fe4000f8ec0ff */
[----:B------:R-:W-:Y:S01]  /*0120*/  MOV R20, UR6 ;  /* 0x0000000600147c02 */ /* 0x000fe20008000f00 */
[----:B------:R-:W-:Y:S02]  /*0130*/  UIADD3.X UR5, UPT, UPT, URZ, UR9, URZ, UP1, !UPT ;  /* 0x00000009ff057290 */ /* 0x000fe40008ffe4ff */
[----:B------:R-:W-:-:S04]  /*0140*/  UIADD3 UR4, UPT, UPT, UR4, 0x20, URZ ;  /* 0x0000002004047890 */ /* 0x000fc8000fffe0ff */
[----:B------:R-:W-:-:S08]  /*0150*/  IMAD.U32 R21, RZ, RZ, UR5 ;  /* 0x00000005ff157e24 */ /* 0x000fd0000f8e00ff */
.L_x_2:
[----:B------:R-:W-:Y:S01]  /*0160*/  IMAD.MOV.U32 R2, RZ, RZ, R20 ;  /* 0x000000ffff027224 */ /* 0x000fe200078e0014 */
[----:B------:R-:W-:-:S05]  /*0170*/  MOV R3, R21 ;  /* 0x0000001500037202 */ /* 0x000fca0000000f00 */
[----:B0-----:R-:W2:Y:S04]  /*0180*/  LDG.E R4, desc[UR12][R2.64+-0x20] ;  /* 0xffffe00c02047981 */ /* 0x001ea8000c1e1900 */
[----:B------:R-:W2:Y:S04]  /*0190*/  LDG.E R5, desc[UR12][R2.64+-0x1c] ;  /* 0xffffe40c02057981 */ /* 0x000ea8000c1e1900 */
[----:B------:R-:W2:Y:S04]  /*01a0*/  LDG.E R6, desc[UR12][R2.64+-0x18] ;  /* 0xffffe80c02067981 */ /* 0x000ea8000c1e1900 */
[----:B------:R-:W2:Y:S04]  /*01b0*/  LDG.E R7, desc[UR12][R2.64+-0x14] ;  /* 0xffffec0c02077981 */ /* 0x000ea8000c1e1900 */
[----:B------:R-:W3:Y:S04]  /*01c0*/  LDG.E R8, desc[UR12][R2.64+-0x10] ;  /* 0xfffff00c02087981 */ /* 0x000ee8000c1e1900 */
[----:B------:R-:W3:Y:S04]  /*01d0*/  LDG.E R9, desc[UR12][R2.64+-0xc] ;  /* 0xfffff40c02097981 */ /* 0x000ee8000c1e1900 */
[----:B------:R-:W3:Y:S04]  /*01e0*/  LDG.E R10, desc[UR12][R2.64+-0x8] ;  /* 0xfffff80c020a7981 */ /* 0x000ee8000c1e1900 */
[----:B------:R-:W3:Y:S04]  /*01f0*/  LDG.E R11, desc[UR12][R2.64+-0x4] ;  /* 0xfffffc0c020b7981 */ /* 0x000ee8000c1e1900 */
[----:B------:R-:W4:Y:S04]  /*0200*/  LDG.E R12, desc[UR12][R2.64] ;  /* 0x0000000c020c7981 */ /* 0x000f28000c1e1900 */
[----:B------:R-:W4:Y:S04]  /*0210*/  LDG.E R13, desc[UR12][R2.64+0x4] ;  /* 0x0000040c020d7981 */ /* 0x000f28000c1e1900 */
[----:B------:R-:W4:Y:S04]  /*0220*/  LDG.E R14, desc[UR12][R2.64+0x8] ;  /* 0x0000080c020e7981 */ /* 0x000f28000c1e1900 */
[----:B------:R-:W4:Y:S04]  /*0230*/  LDG.E R15, desc[UR12][R2.64+0xc] ;  /* 0x00000c0c020f7981 */ /* 0x000f28000c1e1900 */
[----:B------:R-:W5:Y:S04]  /*0240*/  LDG.E R16, desc[UR12][R2.64+0x10] ;  /* 0x0000100c02107981 */ /* 0x000f68000c1e1900 */
[----:B------:R-:W5:Y:S04]  /*0250*/  LDG.E R17, desc[UR12][R2.64+0x14] ;  /* 0x0000140c02117981 */ /* 0x000f68000c1e1900 */
[----:B------:R-:W5:Y:S04]  /*0260*/  LDG.E R18, desc[UR12][R2.64+0x18] ;  /* 0x0000180c02127981 */ /* 0x000f68000c1e1900 */
[----:B------:R-:W5:Y:S01]  /*0270*/  LDG.E R19, desc[UR12][R2.64+0x1c] ;  /* 0x00001c0c02137981 */ /* 0x000f62000c1e1900 */
[----:B------:R-:W-:Y:S01]  /*0280*/  UIADD3 UR8, UPT, UPT, UR8, 0x10, URZ ;  /* 0x0000001008087890 */ /* 0x000fe2000fffe0ff */
[----:B------:R-:W-:-:S03]  /*0290*/  IADD3 R20, P0, PT, R2, 0x40, RZ ;  /* 0x0000004002147810 */ /* 0x000fc60007f1e0ff */
[----:B------:R-:W-:Y:S02]  /*02a0*/  UISETP.NE.AND UP1, UPT, UR8, URZ, UPT ;  /* 0x000000ff0800728c */ /* 0x000fe4000bf25270 */
[----:B------:R-:W-:Y:S01]  /*02b0*/  IMAD.X R21, RZ, RZ, R3, P0 ;  /* 0x000000ffff157224 */ /* 0x000fe200000e0603 */
[----:B--2---:R0:W-:Y:S04]  /*02c0*/  STS.128 [UR4+-0x20], R4 ;  /* 0xffffe004ff007988 */ /* 0x0041e80008000c04 */
[----:B---3--:R0:W-:Y:S04]  /*02d0*/  STS.128 [UR4+-0x10], R8 ;  /* 0xfffff008ff007988 */ /* 0x0081e80008000c04 */
[----:B----4-:R0:W-:Y:S04]  /*02e0*/  STS.128 [UR4], R12 ;  /* 0x0000000cff007988 */ /* 0x0101e80008000c04 */
[----:B-----5:R0:W-:Y:S01]  /*02f0*/  STS.128 [UR4+0x10], R16 ;  /* 0x00001010ff007988 */ /* 0x0201e20008000c04 */
[----:B------:R-:W-:Y:S01]  /*0300*/  UIADD3 UR4, UPT, UPT, UR4, 0x40, URZ ;  /* 0x0000004004047890 */ /* 0x000fe2000fffe0ff */
[----:B------:R-:W-:Y:S11]  /*0310*/  BRA.U UP1, `(.L_x_2) ;  /* 0xfffffffd01907547 */ /* 0x000ff6000b83ffff */
.L_x_1:
[----:B------:R-:W-:Y:S05]  /*0320*/  BRA.U !UP0, `(.L_x_0) ;  /* 0x0000000108e07547 */ /* 0x000fea000b800000 */
[----:B------:R-:W-:Y:S02]  /*0330*/  UISETP.GE.U32.AND UP0, UPT, UR10, 0x8, UPT ;  /* 0x000000080a00788c */ /* 0x000fe4000bf06070 */
[----:B------:R-:W-:-:S04]  /*0340*/  ULOP3.LUT UR5, UR7, 0x7, URZ, 0xc0, !UPT ;  /* 0x0000000707057892 */ /* 0x000fc8000f8ec0ff */
[----:B------:R-:W-:-:S03]  /*0350*/  UISETP.NE.AND UP1, UPT, UR5, URZ, UPT ;  /* 0x000000ff0500728c */ /* 0x000fc6000bf25270 */
[----:B------:R-:W-:Y:S08]  /*0360*/  BRA.U !UP0, `(.L_x_3) ;  /* 0x0000000108447547 */ /* 0x000ff0000b800000 */
[----:B------:R-:W1:Y:S02]  /*0370*/  LDC.64 R2, c[0x0][0x388] ;  /* 0x0000e200ff027b82 */ /* 0x000e640000000a00 */
[----:B-1----:R-:W-:-:S05]  /*0380*/  IMAD.WIDE.U32 R2, R0, 0x4, R2 ;  /* 0x0000000400027825 */ /* 0x002fca00078e0002 */
[----:B0-----:R-:W2:Y:S04]  /*0390*/  LDG.E R8, desc[UR12][R2.64] ;  /* 0x0000000c02087981 */ /* 0x001ea8000c1e1900 */
[----:B------:R-:W2:Y:S04]  /*03a0*/  LDG.E R9, desc[UR12][R2.64+0x4] ;  /* 0x0000040c02097981 */ /* 0x000ea8000c1e1900 */
[----:B------:R-:W2:Y:S04]  /*03b0*/  LDG.E R10, desc[UR12][R2.64+0x8] ;  /* 0x0000080c020a7981 */ /* 0x000ea8000c1e1900 */
[----:B------:R-:W2:Y:S04]  /*03c0*/  LDG.E R11, desc[UR12][R2.64+0xc] ;  /* 0x00000c0c020b7981 */ /* 0x000ea8000c1e1900 */
[----:B------:R-:W3:Y:S04]  /*03d0*/  LDG.E R4, desc[UR12][R2.64+0x10] ;  /* 0x0000100c02047981 */ /* 0x000ee8000c1e1900 */
[----:B------:R-:W3:Y:S04]  /*03e0*/  LDG.E R5, desc[UR12][R2.64+0x14] ;  /* 0x0000140c02057981 */ /* 0x000ee8000c1e1900 */
[----:B------:R-:W3:Y:S04]  /*03f0*/  LDG.E R6, desc[UR12][R2.64+0x18] ;  /* 0x0000180c02067981 */ /* 0x000ee8000c1e1900 */
[----:B------:R-:W3:Y:S01]  /*0400*/  LDG.E R7, desc[UR12][R2.64+0x1c] ;  /* 0x00001c0c02077981 */ /* 0x000ee2000c1e1900 */
[----:B------:R-:W-:Y:S01]  /*0410*/  MOV R12, 0x400 ;  /* 0x00000400000c7802 */ /* 0x000fe20000000f00 */
[----:B------:R-:W0:Y:S03]  /*0420*/  S2R R13, SR_CgaCtaId ;  /* 0x00000000000d7919 */ /* 0x000e260000008800 */
[----:B0-----:R-:W-:-:S05]  /*0430*/  LEA R13, R13, R12, 0x18 ;  /* 0x0000000c0d0d7211 */ /* 0x001fca00078ec0ff */
[C---:B------:R-:W-:Y:S01]  /*0440*/  IMAD R12, R0.reuse, 0x4, R13 ;  /* 0x00000004000c7824 */ /* 0x040fe200078e020d */
[----:B------:R-:W-:-:S04]  /*0450*/  IADD3 R0, PT, PT, R0, 0x8, RZ ;  /* 0x0000000800007810 */ /* 0x000fc80007ffe0ff */
[----:B--2---:R1:W-:Y:S04]  /*0460*/  STS.128 [R12], R8 ;  /* 0x000000080c007388 */ /* 0x0043e80000000c00 */
[----:B---3--:R1:W-:Y:S02]  /*0470*/  STS.128 [R12+0x10], R4 ;  /* 0x000010040c007388 */ /* 0x0083e40000000c00 */
.L_x_3:
[----:B------:R-:W-:Y:S05]  /*0480*/  BRA.U !UP1, `(.L_x_0) ;  /* 0x0000000109887547 */ /* 0x000fea000b800000 */
[----:B------:R-:W-:Y:S02]  /*0490*/  UISETP.GE.U32.AND UP0, UPT, UR5, 0x4, UPT ;  /* 0x000000040500788c */ /* 0x000fe4000bf06070 */
[----:B------:R-:W-:-:S04]  /*04a0*/  ULOP3.LUT UR4, UR7, 0x3, URZ, 0xc0, !UPT ;  /* 0x0000000307047892 */ /* 0x000fc8000f8ec0ff */
[----:B------:R-:W-:-:S03]  /*04b0*/  UISETP.NE.AND UP1, UPT, UR4, URZ, UPT ;  /* 0x000000ff0400728c */ /* 0x000fc6000bf25270 */
[----:B------:R-:W-:Y:S08]  /*04c0*/  BRA.U !UP0, `(.L_x_4) ;  /* 0x0000000108307547 */ /* 0x000ff0000b800000 */
[----:B------:R-:W2:Y:S02]  /*04d0*/  LDC.64 R2, c[0x0][0x388] ;  /* 0x0000e200ff027b82 */ /* 0x000ea40000000a00 */
[----:B--2---:R-:W-:-:S05]  /*04e0*/  IMAD.WIDE.U32 R2, R0, 0x4, R2 ;  /* 0x0000000400027825 */ /* 0x004fca00078e0002 */
[----:B01----:R-:W2:Y:S04]  /*04f0*/  LDG.E R4, desc[UR12][R2.64] ;  /* 0x0000000c02047981 */ /* 0x003ea8000c1e1900 */
[----:B------:R-:W2:Y:S04]  /*0500*/  LDG.E R5, desc[UR12][R2.64+0x4] ;  /* 0x0000040c02057981 */ /* 0x000ea8000c1e1900 */
[----:B------:R-:W2:Y:S04]  /*0510*/  LDG.E R6, desc[UR12][R2.64+0x8] ;  /* 0x0000080c02067981 */ /* 0x000ea8000c1e1900 */
[----:B------:R-:W2:Y:S01]  /*0520*/  LDG.E R7, desc[UR12][R2.64+0xc] ;  /* 0x00000c0c02077981 */ /* 0x000ea2000c1e1900 */
[----:B------:R-:W-:Y:S01]  /*0530*/  MOV R8, 0x400 ;  /* 0x0000040000087802 */ /* 0x000fe20000000f00 */
[----:B------:R-:W0:Y:S03]  /*0540*/  S2R R9, SR_CgaCtaId ;  /* 0x0000000000097919 */ /* 0x000e260000008800 */
[----:B0-----:R-:W-:-:S05]  /*0550*/  LEA R9, R9, R8, 0x18 ;  /* 0x0000000809097211 */ /* 0x001fca00078ec0ff */
[C---:B------:R-:W-:Y:S02]  /*0560*/  IMAD R9, R0.reuse, 0x4, R9 ;  /* 0x0000000400097824 */ /* 0x040fe400078e0209 */
[----:B------:R-:W-:-:S03]  /*0570*/  VIADD R0, R0, 0x4 ;  /* 0x0000000400007836 */ /* 0x000fc60000000000 */
[----:B--2---:R2:W-:Y:S04]  /*0580*/  STS.128 [R9], R4 ;  /* 0x0000000409007388 */ /* 0x0045e80000000c00 */
.L_x_4:
[----:B------:R-:W-:Y:S05]  /*0590*/  BRA.U !UP1, `(.L_x_0) ;  /* 0x0000000109447547 */ /* 0x000fea000b800000 */
[----:B012---:R-:W0:Y:S01]  /*05a0*/  S2R R5, SR_CgaCtaId ;  /* 0x0000000000057919 */ /* 0x007e220000008800 */
[----:B------:R-:W1:Y:S01]  /*05b0*/  LDC.64 R2, c[0x0][0x388] ;  /* 0x0000e200ff027b82 */ /* 0x000e620000000a00 */
[----:B------:R-:W-:Y:S01]  /*05c0*/  MOV R4, 0x400 ;  /* 0x0000040000047802 */ /* 0x000fe20000000f00 */
[----:B------:R-:W-:Y:S01]  /*05d0*/  UIADD3 UR4, UPT, UPT, -UR4, URZ, URZ ;  /* 0x000000ff04047290 */ /* 0x000fe2000fffe1ff */
[----:B-1----:R-:W-:Y:S02]  /*05e0*/  IMAD.WIDE.U32 R2, R0, 0x4, R2 ;  /* 0x0000000400027825 */ /* 0x002fe400078e0002 */
[----:B0-----:R-:W-:-:S04]  /*05f0*/  LEA R5, R5, R4, 0x18 ;  /* 0x0000000405057211 */ /* 0x001fc800078ec0ff */
[----:B------:R-:W-:Y:S01]  /*0600*/  LEA R0, R0, R5, 0x2 ;  /* 0x0000000500007211 */ /* 0x000fe200078e10ff */
[----:B------:R-:W-:-:S07]  /*0610*/  IMAD.MOV.U32 R5, RZ, RZ, R3 ;  /* 0x000000ffff057224 */ /* 0x000fce00078e0003 */
.L_x_5:
[----:B------:R-:W-:-:S06]  /*0620*/  IMAD.MOV.U32 R3, RZ, RZ, R5 ;  /* 0x000000ffff037224 */ /* 0x000fcc00078e0005 */
[----:B------:R0:W2:Y:S01]  /*0630*/  LDG.E R3, desc[UR12][R2.64] ;  /* 0x0000000c02037981 */ /* 0x0000a2000c1e1900 */
[----:B------:R-:W-:-:S04]  /*0640*/  UIADD3 UR4, UPT, UPT, UR4, 0x1, URZ ;  /* 0x0000000104047890 */ /* 0x000fc8000fffe0ff */
[----:B------:R-:W-:Y:S01]  /*0650*/  UISETP.NE.AND UP0, UPT, UR4, URZ, UPT ;  /* 0x000000ff0400728c */ /* 0x000fe2000bf05270 */
[----:B0-----:R-:W-:-:S04]  /*0660*/  IADD3 R2, P0, PT, R2, 0x4, RZ ;  /* 0x0000000402027810 */ /* 0x001fc80007f1e0ff */
[----:B------:R-:W-:Y:S01]  /*0670*/  IADD3.X R5, PT, PT, RZ, R5, RZ, P0, !PT ;  /* 0x00000005ff057210 */ /* 0x000fe200007fe4ff */
[----:B--2---:R0:W-:Y:S02]  /*0680*/  STS [R0], R3 ;  /* 0x0000000300007388 */ /* 0x0041e40000000800 */
[----:B0-----:R-:W-:Y:S01]  /*0690*/  VIADD R0, R0, 0x4 ;  /* 0x0000000400007836 */ /* 0x001fe20000000000 */
[----:B------:R-:W-:Y:S06]  /*06a0*/  BRA.U UP0, `(.L_x_5) ;  /* 0xfffffffd00dc7547 */ /* 0x000fec000b83ffff */
.L_x_0:
[----:B012---:R-:W-:Y:S02]  /*06b0*/  CS2R R4, SR_CLOCKLO ;  /* 0x0000000000047805 */ /* 0x007fe40000015000 */
[----:B------:R-:W-:Y:S01]  /*06c0*/  CS2R R6, SR_CLOCKLO ;  /* 0x0000000000067805 */ /* 0x000fe20000015000 */
[----:B------:R-:W0:Y:S05]  /*06d0*/  LDC.64 R2, c[0x0][0x380] ;  /* 0x0000e000ff027b82 */ /* 0x000e2a0000000a00 */
[----:B------:R-:W-:-:S04]  /*06e0*/  IADD3 R4, P0, PT, -R4, R6, RZ ;  /* 0x0000000604047210 */ /* 0x000fc80007f1e1ff */
[----:B------:R-:W-:-:S05]  /*06f0*/  IADD3.X R5, PT, PT, ~R5, R7, RZ, P0, !PT ;  /* 0x0000000705057210 */ /* 0x000fca00007fe5ff */
[----:B0-----:R-:W-:Y:S01]  /*0700*/  STG.E.64 desc[UR12][R2.64], R4 ;  /* 0x0000000402007986 */ /* 0x001fe2000c101b0c */
[----:B------:R-:W-:Y:S05]  /*0710*/  EXIT ;  /* 0x000000000000794d */ /* 0x000fea0003800000 */
.L_x_6:
[----:B------:R-:W-:-:S00]  /*0720*/  BRA `(.L_x_6) ;  /* 0xfffffffc00fc7947 */ /* 0x000fc0000383ffff */
[----:B------:R-:W-:-:S00]  /*0730*/  NOP ;  /* 0x0000000000007918 */ /* 0x000fc00000000000 */
        /* <DEDUP_REMOVED lines=12> */
.L_x_7:


//--------------------- .nv.shared._Z13sequence_readRxPiii --------------------------
	.section	.nv.shared._Z13sequence_readRxPiii,"aw",@nobits
	.sectionflags	@""
	.align	16
	.zero		1024


//--------------------- .nv.shared.reserved.0     --------------------------
	.section	.nv.shared.reserved.0,"aw",@nobits
	.weak		__nv_reservedSMEM_offset_0_alias
	.size		__nv_reservedSMEM_offset_0_alias, 0, 64
	.other		__nv_reservedSMEM_offset_0_alias,@"STO_CUDA_RESERVED_SHARED STV_DEFAULT"
__nv_reservedSMEM_offset_0_alias:
	.zero		0
	.zero		64


//--------------------- .nv.constant0._Z13sequence_readRxPiii --------------------------
	.section	.nv.constant0._Z13sequence_readRxPiii,"a",@progbits
	.sectionflags	@""
	.align	4
.nv.constant0._Z13sequence_readRxPiii:
	.zero		920


//--------------------- SYMBOLS --------------------------

	.type		.nv.reservedSmem.offset0,@object
	.size		.nv.reservedSmem.offset0,0x4
	.type		.nv.reservedSmem.cap,@object
	.size		.nv.reservedSmem.cap,0x4
